	.headerflags	@"EF_CUDA_TEXMODE_UNIFIED EF_CUDA_64BIT_ADDRESS EF_CUDA_ACCELERATORS EF_CUDA_SM90 EF_CUDA_VIRTUAL_SM(EF_CUDA_SM90)"
	.elftype	@"ET_EXEC"


//--------------------- .nv.info                  --------------------------
	.section	.nv.info,"",@"SHT_CUDA_INFO"
	.align	4


	//----- nvinfo : EIATTR_REGCOUNT
	.align		4
        /*0000*/ 	.byte	0x04, 0x2f
        /*0002*/ 	.short	(.L_1 - .L_0)
	.align		4
.L_0:
        /*0004*/ 	.word	index@(triton_poi_fused_convolution_leaky_relu_32)
        /*0008*/ 	.word	0x0000000e


	//----- nvinfo : EIATTR_MIN_STACK_SIZE
	.align		4
.L_1:
        /*000c*/ 	.byte	0x04, 0x12
        /*000e*/ 	.short	(.L_3 - .L_2)
	.align		4
.L_2:
        /*0010*/ 	.word	index@(triton_poi_fused_convolution_leaky_relu_32)
        /*0014*/ 	.word	0x00000000


	//----- nvinfo : EIATTR_FRAME_SIZE
	.align		4
.L_3:
        /*0018*/ 	.byte	0x04, 0x11
        /*001a*/ 	.short	(.L_5 - .L_4)
	.align		4
.L_4:
        /*001c*/ 	.word	index@(triton_poi_fused_convolution_leaky_relu_32)
        /*0020*/ 	.word	0x00000000


	//----- nvinfo : EIATTR_MIN_STACK_SIZE
	.align		4
.L_5:
        /*0024*/ 	.byte	0x04, 0x12
        /*0026*/ 	.short	(.L_7 - .L_6)
	.align		4
.L_6:
        /*0028*/ 	.word	index@(triton_poi_fused_convolution_leaky_relu_32)
        /*002c*/ 	.word	0x00000000
.L_7:


//--------------------- .nv.info.triton_poi_fused_convolution_leaky_relu_32 --------------------------
	.section	.nv.info.triton_poi_fused_convolution_leaky_relu_32,"",@"SHT_CUDA_INFO"
	.sectionflags	@""
	.align	4


	//----- nvinfo : EIATTR_CUDA_API_VERSION
	.align		4
        /*0000*/ 	.byte	0x04, 0x37
        /*0002*/ 	.short	(.L_9 - .L_8)
.L_8:
        /*0004*/ 	.word	0x0000007c


	//----- nvinfo : EIATTR_KPARAM_INFO
	.align		4
.L_9:
        /*0008*/ 	.byte	0x04, 0x17
        /*000a*/ 	.short	(.L_11 - .L_10)
.L_10:
        /*000c*/ 	.word	0x00000000
        /*0010*/ 	.short	0x0003
        /*0012*/ 	.short	0x0018
        /*0014*/ 	.byte	0x00, 0xf0, 0x11, 0x00


	//----- nvinfo : EIATTR_KPARAM_INFO
	.align		4
.L_11:
        /*0018*/ 	.byte	0x04, 0x17
        /*001a*/ 	.short	(.L_13 - .L_12)
.L_12:
        /*001c*/ 	.word	0x00000000
        /*0020*/ 	.short	0x0002
        /*0022*/ 	.short	0x0010
        /*0024*/ 	.byte	0x00, 0xf4, 0x21, 0x00


	//----- nvinfo : EIATTR_KPARAM_INFO
	.align		4
.L_13:
        /*0028*/ 	.byte	0x04, 0x17
        /*002a*/ 	.short	(.L_15 - .L_14)
.L_14:
        /*002c*/ 	.word	0x00000000
        /*0030*/ 	.short	0x0001
        /*0032*/ 	.short	0x0008
        /*0034*/ 	.byte	0x00, 0xf4, 0x21, 0x00


	//----- nvinfo : EIATTR_KPARAM_INFO
	.align		4
.L_15:
        /*0038*/ 	.byte	0x04, 0x17
        /*003a*/ 	.short	(.L_17 - .L_16)
.L_16:
        /*003c*/ 	.word	0x00000000
        /*0040*/ 	.short	0x0000
        /*0042*/ 	.short	0x0000
        /*0044*/ 	.byte	0x00, 0xf4, 0x21, 0x00


	//----- nvinfo : EIATTR_SPARSE_MMA_MASK
	.align		4
.L_17:
        /*0048*/ 	.byte	0x03, 0x50
        /*004a*/ 	.short	0x0000


	//----- nvinfo : EIATTR_MAXREG_COUNT
	.align		4
        /*004c*/ 	.byte	0x03, 0x1b
        /*004e*/ 	.short	0x00ff


	//----- nvinfo : EIATTR_EXIT_INSTR_OFFSETS
	.align		4
        /*0050*/ 	.byte	0x04, 0x1c
        /*0052*/ 	.short	(.L_19 - .L_18)


	//   ....[0]....
.L_18:
        /*0054*/ 	.word	0x000001d0


	//----- nvinfo : EIATTR_REQNTID
	.align		4
.L_19:
        /*0058*/ 	.byte	0x04, 0x10
        /*005a*/ 	.short	(.L_21 - .L_20)
.L_20:
        /*005c*/ 	.word	0x00000080
        /*0060*/ 	.word	0x00000001
        /*0064*/ 	.word	0x00000001


	//----- nvinfo : EIATTR_CBANK_PARAM_SIZE
	.align		4
.L_21:
        /*0068*/ 	.byte	0x03, 0x19
        /*006a*/ 	.short	0x001c


	//----- nvinfo : EIATTR_PARAM_CBANK
	.align		4
        /*006c*/ 	.byte	0x04, 0x0a
        /*006e*/ 	.short	(.L_23 - .L_22)
	.align		4
.L_22:
        /*0070*/ 	.word	index@(.nv.constant0.triton_poi_fused_convolution_leaky_relu_32)
        /*0074*/ 	.short	0x0210
        /*0076*/ 	.short	0x001c


	//----- nvinfo : EIATTR_SW_WAR
	.align		4
.L_23:
        /*0078*/ 	.byte	0x04, 0x36
        /*007a*/ 	.short	(.L_25 - .L_24)
.L_24:
        /*007c*/ 	.word	0x00000008
.L_25:


//--------------------- .nv.callgraph             --------------------------
	.section	.nv.callgraph,"",@"SHT_CUDA_CALLGRAPH"
	.align	4
	.sectionentsize	8
	.align		4
        /*0000*/ 	.word	0x00000000
	.align		4
        /*0004*/ 	.word	0xffffffff
	.align		4
        /*0008*/ 	.word	0x00000000
	.align		4
        /*000c*/ 	.word	0xfffffffe
	.align		4
        /*0010*/ 	.word	0x00000000
	.align		4
        /*0014*/ 	.word	0xfffffffd
	.align		4
        /*0018*/ 	.word	0x00000000
	.align		4
        /*001c*/ 	.word	0xfffffffc


//--------------------- .text.triton_poi_fused_convolution_leaky_relu_32 --------------------------
	.section	.text.triton_poi_fused_convolution_leaky_relu_32,"ax",@progbits
	.align	128
        .global         triton_poi_fused_convolution_leaky_relu_32
        .type           triton_poi_fused_convolution_leaky_relu_32,@function
        .size           triton_poi_fused_convolution_leaky_relu_32,(.L_x_1 - triton_poi_fused_convolution_leaky_relu_32)
        .other          triton_poi_fused_convolution_leaky_relu_32,@"STO_CUDA_ENTRY STV_DEFAULT"
triton_poi_fused_convolution_leaky_relu_32:
.text.triton_poi_fused_convolution_leaky_relu_32:
[----:B------:R-:W-:Y:S01]  /*0000*/  LDC R1, c[0x0][0x28] ;  /* 0x00000a00ff017b82 */ /* 0x000fe20000000800 */
[----:B------:R-:W1:Y:S07]  /*0010*/  S2R R0, SR_TID.X ;  /* 0x0000000000007919 */ /* 0x000e6e0000002100 */
[----:B------:R-:W2:Y:S01]  /*0020*/  LDC.64 R4, c[0x0][0x218] ;  /* 0x00008600ff047b82 */ /* 0x000ea20000000a00 */
[----:B------:R-:W-:Y:S01]  /*0030*/  ULDC.64 UR4, c[0x0][0x208] ;  /* 0x0000820000047ab9 */ /* 0x000fe20000000a00 */
[----:B------:R-:W-:Y:S01]  /*0040*/  ULDC.64 UR6, c[0x0][0x220] ;  /* 0x0000880000067ab9 */ /* 0x000fe20000000a00 */
[----:B------:R-:W3:Y:S01]  /*0050*/  S2R R7, SR_CTAID.X ;  /* 0x0000000000077919 */ /* 0x000ee20000002500 */
[----:B-1----:R-:W-:-:S02]  /*0060*/  LOP3.LUT R0, R0, 0x7f, RZ, 0xc0, !PT ;  /* 0x0000007f00007812 */ /* 0x002fc400078ec0ff */
[----:B---3--:R-:W-:-:S03]  /*0070*/  SHF.R.S32.HI R2, RZ, 0x18, R7 ;  /* 0x00000018ff027819 */ /* 0x008fc60000011407 */
[----:B------:R-:W-:Y:S01]  /*0080*/  IMAD R7, R7, 0x80, R0 ;  /* 0x0000008007077824 */ /* 0x000fe200078e0200 */
[----:B------:R-:W-:Y:S02]  /*0090*/  SGXT R0, R2, 0x1 ;  /* 0x000000010200781a */ /* 0x000fe40000000200 */
[----:B------:R-:W1:Y:S02]  /*00a0*/  LDC.64 R2, c[0x0][0x210] ;  /* 0x00008400ff027b82 */ /* 0x000e640000000a00 */
[----:B------:R-:W-:-:S04]  /*00b0*/  LEA.HI R0, R0, R7, RZ, 0x2 ;  /* 0x0000000700007211 */ /* 0x000fc800078f10ff */
[--C-:B------:R-:W-:Y:S02]  /*00c0*/  SHF.R.S32.HI R6, RZ, 0x2, R0.reuse ;  /* 0x00000002ff067819 */ /* 0x100fe40000011400 */
[----:B------:R-:W-:-:S04]  /*00d0*/  SHF.R.S32.HI R9, RZ, 0x1f, R0 ;  /* 0x0000001fff097819 */ /* 0x000fc80000011400 */
[----:B------:R-:W-:-:S04]  /*00e0*/  LEA.HI R9, R9, R6, RZ, 0x9 ;  /* 0x0000000609097211 */ /* 0x000fc800078f48ff */
[----:B------:R-:W-:-:S05]  /*00f0*/  LOP3.LUT R9, R9, 0xfffffe00, RZ, 0xc0, !PT ;  /* 0xfffffe0009097812 */ /* 0x000fca00078ec0ff */
[----:B------:R-:W-:Y:S02]  /*0100*/  IMAD.IADD R9, R6, 0x1, -R9 ;  /* 0x0000000106097824 */ /* 0x000fe400078e0a09 */
[----:B-1----:R-:W-:-:S04]  /*0110*/  IMAD.WIDE R2, R7, 0x4, R2 ;  /* 0x0000000407027825 */ /* 0x002fc800078e0202 */
[----:B--2---:R-:W-:Y:S01]  /*0120*/  IMAD.WIDE R4, R9, 0x4, R4 ;  /* 0x0000000409047825 */ /* 0x004fe200078e0204 */
[----:B------:R-:W2:Y:S05]  /*0130*/  LDG.E R0, desc[UR4][R2.64] ;  /* 0x0000000402007981 */ /* 0x000eaa000c1e1900 */
[----:B------:R-:W2:Y:S01]  /*0140*/  LDG.E.EL R5, desc[UR4][R4.64] ;  /* 0x0000000404057981 */ /* 0x000ea2000c2e1900 */
[----:B------:R-:W-:-:S04]  /*0150*/  IADD3 R6, P1, R7, UR6, RZ ;  /* 0x0000000607067c10 */ /* 0x000fc8000ff3e0ff */
[----:B------:R-:W-:Y:S02]  /*0160*/  LEA.HI.X.SX32 R7, R7, UR7, 0x1, P1 ;  /* 0x0000000707077c11 */ /* 0x000fe400088f0eff */
[C---:B--2---:R-:W-:Y:S01]  /*0170*/  FSETP.GT.AND P0, PT, R0.reuse, -R5, PT ;  /* 0x800000050000720b */ /* 0x044fe20003f04000 */
[----:B------:R-:W-:-:S03]  /*0180*/  FADD R9, R0, R5 ;  /* 0x0000000500097221 */ /* 0x000fc60000000000 */
[----:B------:R-:W-:-:S05]  /*0190*/  SEL R11, RZ, 0x1, !P0 ;  /* 0x00000001ff0b7807 */ /* 0x000fca0004000000 */
[----:B------:R-:W-:Y:S04]  /*01a0*/  STG.E.U8 desc[UR4][R6.64], R11 ;  /* 0x0000000b06007986 */ /* 0x000fe8000c101104 */
[----:B------:R-:W-:-:S05]  /*01b0*/  @!P0 FMUL R9, R9, 0.10000000149011611938 ;  /* 0x3dcccccd09098820 */ /* 0x000fca0000400000 */
[----:B------:R-:W-:Y:S01]  /*01c0*/  STG.E desc[UR4][R2.64], R9 ;  /* 0x0000000902007986 */ /* 0x000fe2000c101904 */
[----:B------:R-:W-:Y:S05]  /*01d0*/  EXIT ;  /* 0x000000000000794d */ /* 0x000fea0003800000 */
.L_x_0:
[----:B------:R-:W-:-:S00]  /*01e0*/  BRA `(.L_x_0) ;  /* 0xfffffffc00fc7947 */ /* 0x000fc0000383ffff */
[----:B------:R-:W-:-:S00]  /*01f0*/  NOP ;  /* 0x0000000000007918 */ /* 0x000fc00000000000 */
        /* <DEDUP_REMOVED lines=8> */
.L_x_1:


//--------------------- .nv.constant0.triton_poi_fused_convolution_leaky_relu_32 --------------------------
	.section	.nv.constant0.triton_poi_fused_convolution_leaky_relu_32,"a",@progbits
	.sectionflags	@""
	.align	4
.nv.constant0.triton_poi_fused_convolution_leaky_relu_32:
	.zero		556
